//
// Generated by NVIDIA NVVM Compiler
//
// Compiler Build ID: CL-36424714
// Cuda compilation tools, release 13.0, V13.0.88
// Based on NVVM 20.0.0
//

.version 9.0
.target sm_100
.address_size 64

	// .globl	_Z11matvec_biasPKfS0_S0_Pfii

.visible .entry _Z11matvec_biasPKfS0_S0_Pfii(
	.param .u64 .ptr .align 1 _Z11matvec_biasPKfS0_S0_Pfii_param_0,
	.param .u64 .ptr .align 1 _Z11matvec_biasPKfS0_S0_Pfii_param_1,
	.param .u64 .ptr .align 1 _Z11matvec_biasPKfS0_S0_Pfii_param_2,
	.param .u64 .ptr .align 1 _Z11matvec_biasPKfS0_S0_Pfii_param_3,
	.param .u32 _Z11matvec_biasPKfS0_S0_Pfii_param_4,
	.param .u32 _Z11matvec_biasPKfS0_S0_Pfii_param_5
)
{
	.reg .pred 	%p<11>;
	.reg .b32 	%r<38>;
	.reg .b32 	%f<114>;
	.reg .b64 	%rd<34>;

	ld.param.u64 	%rd12, [_Z11matvec_biasPKfS0_S0_Pfii_param_0];
	ld.param.u64 	%rd13, [_Z11matvec_biasPKfS0_S0_Pfii_param_1];
	ld.param.u64 	%rd10, [_Z11matvec_biasPKfS0_S0_Pfii_param_2];
	ld.param.u64 	%rd11, [_Z11matvec_biasPKfS0_S0_Pfii_param_3];
	ld.param.u32 	%r24, [_Z11matvec_biasPKfS0_S0_Pfii_param_4];
	ld.param.u32 	%r23, [_Z11matvec_biasPKfS0_S0_Pfii_param_5];
	cvta.to.global.u64 	%rd1, %rd13;
	cvta.to.global.u64 	%rd2, %rd12;
	mov.u32 	%r25, %ctaid.x;
	mov.u32 	%r26, %ntid.x;
	mov.u32 	%r27, %tid.x;
	mad.lo.s32 	%r1, %r25, %r26, %r27;
	setp.ge.s32 	%p1, %r1, %r24;
	@%p1 bra 	$L__BB0_15;
	setp.lt.s32 	%p2, %r23, 1;
	mov.f32 	%f113, 0f00000000;
	@%p2 bra 	$L__BB0_14;
	mul.lo.s32 	%r2, %r23, %r1;
	and.b32  	%r3, %r23, 15;
	setp.lt.u32 	%p3, %r23, 16;
	mov.f32 	%f113, 0f00000000;
	mov.b32 	%r34, 0;
	@%p3 bra 	$L__BB0_5;
	and.b32  	%r34, %r23, 2147483632;
	neg.s32 	%r32, %r34;
	add.s64 	%rd3, %rd2, 32;
	add.s64 	%rd32, %rd1, 32;
	mov.f32 	%f113, 0f00000000;
	mov.u32 	%r31, %r2;
$L__BB0_4:
	.pragma "nounroll";
	mul.wide.s32 	%rd14, %r31, 4;
	add.s64 	%rd15, %rd3, %rd14;
	ld.global.f32 	%f18, [%rd15+-32];
	ld.global.f32 	%f19, [%rd32+-32];
	fma.rn.f32 	%f20, %f18, %f19, %f113;
	ld.global.f32 	%f21, [%rd15+-28];
	ld.global.f32 	%f22, [%rd32+-28];
	fma.rn.f32 	%f23, %f21, %f22, %f20;
	ld.global.f32 	%f24, [%rd15+-24];
	ld.global.f32 	%f25, [%rd32+-24];
	fma.rn.f32 	%f26, %f24, %f25, %f23;
	ld.global.f32 	%f27, [%rd15+-20];
	ld.global.f32 	%f28, [%rd32+-20];
	fma.rn.f32 	%f29, %f27, %f28, %f26;
	ld.global.f32 	%f30, [%rd15+-16];
	ld.global.f32 	%f31, [%rd32+-16];
	fma.rn.f32 	%f32, %f30, %f31, %f29;
	ld.global.f32 	%f33, [%rd15+-12];
	ld.global.f32 	%f34, [%rd32+-12];
	fma.rn.f32 	%f35, %f33, %f34, %f32;
	ld.global.f32 	%f36, [%rd15+-8];
	ld.global.f32 	%f37, [%rd32+-8];
	fma.rn.f32 	%f38, %f36, %f37, %f35;
	ld.global.f32 	%f39, [%rd15+-4];
	ld.global.f32 	%f40, [%rd32+-4];
	fma.rn.f32 	%f41, %f39, %f40, %f38;
	ld.global.f32 	%f42, [%rd15];
	ld.global.f32 	%f43, [%rd32];
	fma.rn.f32 	%f44, %f42, %f43, %f41;
	ld.global.f32 	%f45, [%rd15+4];
	ld.global.f32 	%f46, [%rd32+4];
	fma.rn.f32 	%f47, %f45, %f46, %f44;
	ld.global.f32 	%f48, [%rd15+8];
	ld.global.f32 	%f49, [%rd32+8];
	fma.rn.f32 	%f50, %f48, %f49, %f47;
	ld.global.f32 	%f51, [%rd15+12];
	ld.global.f32 	%f52, [%rd32+12];
	fma.rn.f32 	%f53, %f51, %f52, %f50;
	ld.global.f32 	%f54, [%rd15+16];
	ld.global.f32 	%f55, [%rd32+16];
	fma.rn.f32 	%f56, %f54, %f55, %f53;
	ld.global.f32 	%f57, [%rd15+20];
	ld.global.f32 	%f58, [%rd32+20];
	fma.rn.f32 	%f59, %f57, %f58, %f56;
	ld.global.f32 	%f60, [%rd15+24];
	ld.global.f32 	%f61, [%rd32+24];
	fma.rn.f32 	%f62, %f60, %f61, %f59;
	ld.global.f32 	%f63, [%rd15+28];
	ld.global.f32 	%f64, [%rd32+28];
	fma.rn.f32 	%f113, %f63, %f64, %f62;
	add.s32 	%r32, %r32, 16;
	add.s32 	%r31, %r31, 16;
	add.s64 	%rd32, %rd32, 64;
	setp.ne.s32 	%p4, %r32, 0;
	@%p4 bra 	$L__BB0_4;
$L__BB0_5:
	setp.eq.s32 	%p5, %r3, 0;
	@%p5 bra 	$L__BB0_14;
	and.b32  	%r11, %r23, 7;
	setp.lt.u32 	%p6, %r3, 8;
	@%p6 bra 	$L__BB0_8;
	add.s32 	%r29, %r34, %r2;
	mul.wide.s32 	%rd16, %r29, 4;
	add.s64 	%rd17, %rd2, %rd16;
	ld.global.f32 	%f66, [%rd17];
	mul.wide.u32 	%rd18, %r34, 4;
	add.s64 	%rd19, %rd1, %rd18;
	ld.global.f32 	%f67, [%rd19];
	fma.rn.f32 	%f68, %f66, %f67, %f113;
	ld.global.f32 	%f69, [%rd17+4];
	ld.global.f32 	%f70, [%rd19+4];
	fma.rn.f32 	%f71, %f69, %f70, %f68;
	ld.global.f32 	%f72, [%rd17+8];
	ld.global.f32 	%f73, [%rd19+8];
	fma.rn.f32 	%f74, %f72, %f73, %f71;
	ld.global.f32 	%f75, [%rd17+12];
	ld.global.f32 	%f76, [%rd19+12];
	fma.rn.f32 	%f77, %f75, %f76, %f74;
	ld.global.f32 	%f78, [%rd17+16];
	ld.global.f32 	%f79, [%rd19+16];
	fma.rn.f32 	%f80, %f78, %f79, %f77;
	ld.global.f32 	%f81, [%rd17+20];
	ld.global.f32 	%f82, [%rd19+20];
	fma.rn.f32 	%f83, %f81, %f82, %f80;
	ld.global.f32 	%f84, [%rd17+24];
	ld.global.f32 	%f85, [%rd19+24];
	fma.rn.f32 	%f86, %f84, %f85, %f83;
	ld.global.f32 	%f87, [%rd17+28];
	ld.global.f32 	%f88, [%rd19+28];
	fma.rn.f32 	%f113, %f87, %f88, %f86;
	add.s32 	%r34, %r34, 8;
$L__BB0_8:
	setp.eq.s32 	%p7, %r11, 0;
	@%p7 bra 	$L__BB0_14;
	and.b32  	%r14, %r23, 3;
	setp.lt.u32 	%p8, %r11, 4;
	@%p8 bra 	$L__BB0_11;
	add.s32 	%r30, %r34, %r2;
	mul.wide.s32 	%rd20, %r30, 4;
	add.s64 	%rd21, %rd2, %rd20;
	ld.global.f32 	%f90, [%rd21];
	mul.wide.u32 	%rd22, %r34, 4;
	add.s64 	%rd23, %rd1, %rd22;
	ld.global.f32 	%f91, [%rd23];
	fma.rn.f32 	%f92, %f90, %f91, %f113;
	ld.global.f32 	%f93, [%rd21+4];
	ld.global.f32 	%f94, [%rd23+4];
	fma.rn.f32 	%f95, %f93, %f94, %f92;
	ld.global.f32 	%f96, [%rd21+8];
	ld.global.f32 	%f97, [%rd23+8];
	fma.rn.f32 	%f98, %f96, %f97, %f95;
	ld.global.f32 	%f99, [%rd21+12];
	ld.global.f32 	%f100, [%rd23+12];
	fma.rn.f32 	%f113, %f99, %f100, %f98;
	add.s32 	%r34, %r34, 4;
$L__BB0_11:
	setp.eq.s32 	%p9, %r14, 0;
	@%p9 bra 	$L__BB0_14;
	mul.wide.u32 	%rd24, %r34, 4;
	add.s64 	%rd33, %rd1, %rd24;
	add.s32 	%r37, %r34, %r2;
	neg.s32 	%r36, %r14;
$L__BB0_13:
	.pragma "nounroll";
	mul.wide.s32 	%rd25, %r37, 4;
	add.s64 	%rd26, %rd2, %rd25;
	ld.global.f32 	%f101, [%rd26];
	ld.global.f32 	%f102, [%rd33];
	fma.rn.f32 	%f113, %f101, %f102, %f113;
	add.s64 	%rd33, %rd33, 4;
	add.s32 	%r37, %r37, 1;
	add.s32 	%r36, %r36, 1;
	setp.ne.s32 	%p10, %r36, 0;
	@%p10 bra 	$L__BB0_13;
$L__BB0_14:
	cvta.to.global.u64 	%rd27, %rd10;
	mul.wide.s32 	%rd28, %r1, 4;
	add.s64 	%rd29, %rd27, %rd28;
	ld.global.f32 	%f103, [%rd29];
	add.f32 	%f104, %f113, %f103;
	cvta.to.global.u64 	%rd30, %rd11;
	add.s64 	%rd31, %rd30, %rd28;
	st.global.f32 	[%rd31], %f104;
$L__BB0_15:
	ret;

}


// ===== COMPILED SASS (sm_100) =====

	.target	sm_100

	.elftype	@"ET_EXEC"


//--------------------- .note.nv.tkinfo           --------------------------
	.section	.note.nv.tkinfo,"",@"SHT_NOTE"
	.sectionflags	@"SHF_NOTE_NV_TKINFO"
	.tkinfo
        /*0018*/ 	.word	0x00000002
        /*0030*/ 	.string	""
        /*0030*/ 	.string	"ptxas"
        /*0030*/ 	.string	"Cuda compilation tools, release 13.0, V13.0.88"
        /*0030*/ 	.string	"Build cuda_13.0.r13.0/compiler.36424714_0"
        /*0030*/ 	.string	"-arch sm_100 -m 64 "



//--------------------- .note.nv.cuinfo           --------------------------
	.section	.note.nv.cuinfo,"",@"SHT_NOTE"
	.sectionflags	@"SHF_NOTE_NV_CUINFO"
        /*0018*/ 	.short	0x0002
        /*001a*/ 	.short	0x0064
        /*001c*/ 	.short	0x0082
	.zero		2


//--------------------- .nv.info                  --------------------------
	.section	.nv.info,"",@"SHT_CUDA_INFO"
	.align	4


	//----- nvinfo : EIATTR_REGCOUNT
	.align		4
        /*0000*/ 	.byte	0x04, 0x2f
        /*0002*/ 	.short	(.L_1 - .L_0)
	.align		4
.L_0:
        /*0004*/ 	.word	index@(_Z11matvec_biasPKfS0_S0_Pfii)
        /*0008*/ 	.word	0x0000001e


	//----- nvinfo : EIATTR_FRAME_SIZE
	.align		4
.L_1:
        /*000c*/ 	.byte	0x04, 0x11
        /*000e*/ 	.short	(.L_3 - .L_2)
	.align		4
.L_2:
        /*0010*/ 	.word	index@(_Z11matvec_biasPKfS0_S0_Pfii)
        /*0014*/ 	.word	0x00000000


	//----- nvinfo : EIATTR_MIN_STACK_SIZE
	.align		4
.L_3:
        /*0018*/ 	.byte	0x04, 0x12
        /*001a*/ 	.short	(.L_5 - .L_4)
	.align		4
.L_4:
        /*001c*/ 	.word	index@(_Z11matvec_biasPKfS0_S0_Pfii)
        /*0020*/ 	.word	0x00000000
.L_5:


//--------------------- .nv.compat                --------------------------
	.section	.nv.compat,"",@"SHT_CUDA_COMPAT_INFO"
	.align	4
        /*0000*/ 	.byte	0x02, 0x09, 0x00, 0x00, 0x02, 0x02, 0x01, 0x00, 0x02, 0x05, 0x05, 0x00, 0x03, 0x07, 0x01, 0x01
        /*0010*/ 	.byte	0x02, 0x03, 0x00, 0x00, 0x02, 0x06, 0x01, 0x00, 0x04, 0x0b, 0x08, 0x00, 0x09, 0x00, 0x00, 0x00
        /*0020*/ 	.byte	0x00, 0x00, 0x00, 0x00


//--------------------- .nv.info._Z11matvec_biasPKfS0_S0_Pfii --------------------------
	.section	.nv.info._Z11matvec_biasPKfS0_S0_Pfii,"",@"SHT_CUDA_INFO"
	.sectionflags	@""
	.align	4


	//----- nvinfo : EIATTR_CUDA_API_VERSION
	.align		4
        /*0000*/ 	.byte	0x04, 0x37
        /*0002*/ 	.short	(.L_7 - .L_6)
.L_6:
        /*0004*/ 	.word	0x00000082


	//----- nvinfo : EIATTR_KPARAM_INFO
	.align		4
.L_7:
        /*0008*/ 	.byte	0x04, 0x17
        /*000a*/ 	.short	(.L_9 - .L_8)
.L_8:
        /*000c*/ 	.word	0x00000000
        /*0010*/ 	.short	0x0005
        /*0012*/ 	.short	0x0024
        /*0014*/ 	.byte	0x00, 0xf0, 0x11, 0x00


	//----- nvinfo : EIATTR_KPARAM_INFO
	.align		4
.L_9:
        /*0018*/ 	.byte	0x04, 0x17
        /*001a*/ 	.short	(.L_11 - .L_10)
.L_10:
        /*001c*/ 	.word	0x00000000
        /*0020*/ 	.short	0x0004
        /*0022*/ 	.short	0x0020
        /*0024*/ 	.byte	0x00, 0xf0, 0x11, 0x00


	//----- nvinfo : EIATTR_KPARAM_INFO
	.align		4
.L_11:
        /*0028*/ 	.byte	0x04, 0x17
        /*002a*/ 	.short	(.L_13 - .L_12)
.L_12:
        /*002c*/ 	.word	0x00000000
        /*0030*/ 	.short	0x0003
        /*0032*/ 	.short	0x0018
        /*0034*/ 	.byte	0x00, 0xf5, 0x21, 0x00


	//----- nvinfo : EIATTR_KPARAM_INFO
	.align		4
.L_13:
        /*0038*/ 	.byte	0x04, 0x17
        /*003a*/ 	.short	(.L_15 - .L_14)
.L_14:
        /*003c*/ 	.word	0x00000000
        /*0040*/ 	.short	0x0002
        /*0042*/ 	.short	0x0010
        /*0044*/ 	.byte	0x00, 0xf5, 0x21, 0x00


	//----- nvinfo : EIATTR_KPARAM_INFO
	.align		4
.L_15:
        /*0048*/ 	.byte	0x04, 0x17
        /*004a*/ 	.short	(.L_17 - .L_16)
.L_16:
        /*004c*/ 	.word	0x00000000
        /*0050*/ 	.short	0x0001
        /*0052*/ 	.short	0x0008
        /*0054*/ 	.byte	0x00, 0xf5, 0x21, 0x00


	//----- nvinfo : EIATTR_KPARAM_INFO
	.align		4
.L_17:
        /*0058*/ 	.byte	0x04, 0x17
        /*005a*/ 	.short	(.L_19 - .L_18)
.L_18:
        /*005c*/ 	.word	0x00000000
        /*0060*/ 	.short	0x0000
        /*0062*/ 	.short	0x0000
        /*0064*/ 	.byte	0x00, 0xf5, 0x21, 0x00


	//----- nvinfo : EIATTR_SPARSE_MMA_MASK
	.align		4
.L_19:
        /*0068*/ 	.byte	0x03, 0x50
        /*006a*/ 	.short	0x0000


	//----- nvinfo : EIATTR_MAXREG_COUNT
	.align		4
        /*006c*/ 	.byte	0x03, 0x1b
        /*006e*/ 	.short	0x00ff


	//----- nvinfo : EIATTR_MERCURY_ISA_VERSION
	.align		4
        /*0070*/ 	.byte	0x03, 0x5f
        /*0072*/ 	.short	0x0101


	//----- nvinfo : EIATTR_VRC_CTA_INIT_COUNT
	.align		4
        /*0074*/ 	.byte	0x02, 0x4a
	.zero		1
	.zero		1


	//----- nvinfo : EIATTR_EXIT_INSTR_OFFSETS
	.align		4
        /*0078*/ 	.byte	0x04, 0x1c
        /*007a*/ 	.short	(.L_21 - .L_20)


	//   ....[0]....
.L_20:
        /*007c*/ 	.word	0x00000070


	//   ....[1]....
        /*0080*/ 	.word	0x00000ad0


	//----- nvinfo : EIATTR_CBANK_PARAM_SIZE
	.align		4
.L_21:
        /*0084*/ 	.byte	0x03, 0x19
        /*0086*/ 	.short	0x0028


	//----- nvinfo : EIATTR_PARAM_CBANK
	.align		4
        /*0088*/ 	.byte	0x04, 0x0a
        /*008a*/ 	.short	(.L_23 - .L_22)
	.align		4
.L_22:
        /*008c*/ 	.word	index@(.nv.constant0._Z11matvec_biasPKfS0_S0_Pfii)
        /*0090*/ 	.short	0x0380
        /*0092*/ 	.short	0x0028


	//----- nvinfo : EIATTR_SW_WAR
	.align		4
.L_23:
        /*0094*/ 	.byte	0x04, 0x36
        /*0096*/ 	.short	(.L_25 - .L_24)
.L_24:
        /*0098*/ 	.word	0x00000008
.L_25:


//--------------------- .nv.callgraph             --------------------------
	.section	.nv.callgraph,"",@"SHT_CUDA_CALLGRAPH"
	.align	4
	.sectionentsize	8
	.align		4
        /*0000*/ 	.word	0x00000000
	.align		4
        /*0004*/ 	.word	0xffffffff
	.align		4
        /*0008*/ 	.word	0x00000000
	.align		4
        /*000c*/ 	.word	0xfffffffe
	.align		4
        /*0010*/ 	.word	0x00000000
	.align		4
        /*0014*/ 	.word	0xfffffffd
	.align		4
        /*0018*/ 	.word	0x00000000
	.align		4
        /*001c*/ 	.word	0xfffffffc


//--------------------- .text._Z11matvec_biasPKfS0_S0_Pfii --------------------------
	.section	.text._Z11matvec_biasPKfS0_S0_Pfii,"ax",@progbits
	.align	128
        .global         _Z11matvec_biasPKfS0_S0_Pfii
        .type           _Z11matvec_biasPKfS0_S0_Pfii,@function
        .size           _Z11matvec_biasPKfS0_S0_Pfii,(.L_x_7 - _Z11matvec_biasPKfS0_S0_Pfii)
        .other          _Z11matvec_biasPKfS0_S0_Pfii,@"STO_CUDA_ENTRY STV_DEFAULT"
_Z11matvec_biasPKfS0_S0_Pfii:
.text._Z11matvec_biasPKfS0_S0_Pfii:
[----:B------:R-:W-:Y:S01]  /*0000*/  LDC R1, c[0x0][0x37c] ;  /* 0x0000df00ff017b82 */ /* 0x000fe20000000800 */
[----:B------:R-:W0:Y:S07]  /*0010*/  S2R R3, SR_TID.X ;  /* 0x0000000000037919 */ /* 0x000e2e0000002100 */
[----:B------:R-:W0:Y:S01]  /*0020*/  S2UR UR4, SR_CTAID.X ;  /* 0x00000000000479c3 */ /* 0x000e220000002500 */
[----:B------:R-:W1:Y:S07]  /*0030*/  LDCU UR5, c[0x0][0x3a0] ;  /* 0x00007400ff0577ac */ /* 0x000e6e0008000800 */
[----:B------:R-:W0:Y:S02]  /*0040*/  LDC R0, c[0x0][0x360] ;  /* 0x0000d800ff007b82 */ /* 0x000e240000000800 */
[----:B0-----:R-:W-:-:S05]  /*0050*/  IMAD R0, R0, UR4, R3 ;  /* 0x0000000400007c24 */ /* 0x001fca000f8e0203 */
[----:B-1----:R-:W-:-:S13]  /*0060*/  ISETP.GE.AND P0, PT, R0, UR5, PT ;  /* 0x0000000500007c0c */ /* 0x002fda000bf06270 */
[----:B------:R-:W-:Y:S05]  /*0070*/  @P0 EXIT ;  /* 0x000000000000094d */ /* 0x000fea0003800000 */
[----:B------:R-:W0:Y:S01]  /*0080*/  LDCU UR8, c[0x0][0x3a4] ;  /* 0x00007480ff0877ac */ /* 0x000e220008000800 */
[----:B------:R-:W-:Y:S01]  /*0090*/  HFMA2 R15, -RZ, RZ, 0, 0 ;  /* 0x00000000ff0f7431 */ /* 0x000fe200000001ff */
[----:B------:R-:W1:Y:S01]  /*00a0*/  LDCU.64 UR16, c[0x0][0x358] ;  /* 0x00006b00ff1077ac */ /* 0x000e620008000a00 */
[----:B0-----:R-:W-:-:S09]  /*00b0*/  UISETP.GE.AND UP0, UPT, UR8, 0x1, UPT ;  /* 0x000000010800788c */ /* 0x001fd2000bf06270 */
[----:B-1----:R-:W-:Y:S05]  /*00c0*/  BRA.U !UP0, `(.L_x_0) ;  /* 0x0000000908647547 */ /* 0x002fea000b800000 */
[----:B------:R-:W-:Y:S02]  /*00d0*/  UISETP.GE.U32.AND UP1, UPT, UR8, 0x10, UPT ;  /* 0x000000100800788c */ /* 0x000fe4000bf26070 */
[----:B------:R-:W-:Y:S01]  /*00e0*/  IMAD R7, R0, UR8, RZ ;  /* 0x0000000800077c24 */ /* 0x000fe2000f8e02ff */
[----:B------:R-:W-:Y:S01]  /*00f0*/  ULOP3.LUT UR9, UR8, 0xf, URZ, 0xc0, !UPT ;  /* 0x0000000f08097892 */ /* 0x000fe2000f8ec0ff */
[----:B------:R-:W-:Y:S02]  /*0100*/  MOV R15, RZ ;  /* 0x000000ff000f7202 */ /* 0x000fe40000000f00 */
[----:B------:R-:W-:Y:S01]  /*0110*/  MOV R8, RZ ;  /* 0x000000ff00087202 */ /* 0x000fe20000000f00 */
[----:B------:R-:W-:Y:S02]  /*0120*/  UISETP.NE.AND UP0, UPT, UR9, URZ, UPT ;  /* 0x000000ff0900728c */ /* 0x000fe4000bf05270 */
[----:B------:R-:W-:Y:S09]  /*0130*/  BRA.U !UP1, `(.L_x_1) ;  /* 0x0000000509147547 */ /* 0x000ff2000b800000 */
[----:B------:R-:W0:Y:S01]  /*0140*/  LDCU.128 UR12, c[0x0][0x380] ;  /* 0x00007000ff0c77ac */ /* 0x000e220008000c00 */
[----:B------:R-:W-:Y:S02]  /*0150*/  MOV R15, RZ ;  /* 0x000000ff000f7202 */ /* 0x000fe40000000f00 */
[----:B------:R-:W-:Y:S01]  /*0160*/  MOV R6, R7 ;  /* 0x0000000700067202 */ /* 0x000fe20000000f00 */
[----:B------:R-:W-:-:S04]  /*0170*/  ULOP3.LUT UR10, UR8, 0x7ffffff0, URZ, 0xc0, !UPT ;  /* 0x7ffffff0080a7892 */ /* 0x000fc8000f8ec0ff */
[----:B------:R-:W-:Y:S02]  /*0180*/  UIADD3 UR11, UPT, UPT, -UR10, URZ, URZ ;  /* 0x000000ff0a0b7290 */ /* 0x000fe4000fffe1ff */
[----:B------:R-:W-:Y:S01]  /*0190*/  MOV R8, UR10 ;  /* 0x0000000a00087c02 */ /* 0x000fe20008000f00 */
[----:B0-----:R-:W-:Y:S02]  /*01a0*/  UIADD3 UR4, UP2, UPT, UR14, 0x20, URZ ;  /* 0x000000200e047890 */ /* 0x001fe4000ff5e0ff */
[----:B------:R-:W-:Y:S02]  /*01b0*/  UIADD3 UR6, UP1, UPT, UR12, 0x20, URZ ;  /* 0x000000200c067890 */ /* 0x000fe4000ff3e0ff */
[----:B------:R-:W-:Y:S02]  /*01c0*/  UIADD3.X UR5, UPT, UPT, URZ, UR15, URZ, UP2, !UPT ;  /* 0x0000000fff057290 */ /* 0x000fe400097fe4ff */
[----:B------:R-:W-:Y:S01]  /*01d0*/  MOV R2, UR4 ;  /* 0x0000000400027c02 */ /* 0x000fe20008000f00 */
[----:B------:R-:W-:-:S03]  /*01e0*/  UIADD3.X UR7, UPT, UPT, URZ, UR13, URZ, UP1, !UPT ;  /* 0x0000000dff077290 */ /* 0x000fc60008ffe4ff */
[----:B------:R-:W-:-:S09]  /*01f0*/  MOV R3, UR5 ;  /* 0x0000000500037c02 */ /* 0x000fd20008000f00 */
.L_x_2:
[----:B------:R-:W-:Y:S01]  /*0200*/  MOV R4, UR6 ;  /* 0x0000000600047c02 */ /* 0x000fe20008000f00 */
[----:B------:R-:W2:Y:S01]  /*0210*/  LDG.E R17, desc[UR16][R2.64+-0x20] ;  /* 0xffffe01002117981 */ /* 0x000ea2000c1e1900 */
[----:B------:R-:W-:-:S03]  /*0220*/  MOV R5, UR7 ;  /* 0x0000000700057c02 */ /* 0x000fc60008000f00 */
[----:B------:R-:W3:Y:S01]  /*0230*/  LDG.E R25, desc[UR16][R2.64+-0x1c] ;  /* 0xffffe41002197981 */ /* 0x000ee2000c1e1900 */
[----:B------:R-:W-:-:S03]  /*0240*/  IMAD.WIDE R4, R6, 0x4, R4 ;  /* 0x0000000406047825 */ /* 0x000fc600078e0204 */
[----:B------:R-:W4:Y:S04]  /*0250*/  LDG.E R19, desc[UR16][R2.64+-0x18] ;  /* 0xffffe81002137981 */ /* 0x000f28000c1e1900 */
[----:B------:R-:W2:Y:S04]  /*0260*/  LDG.E R16, desc[UR16][R4.64+-0x20] ;  /* 0xffffe01004107981 */ /* 0x000ea8000c1e1900 */
[----:B------:R-:W3:Y:S04]  /*0270*/  LDG.E R18, desc[UR16][R4.64+-0x1c] ;  /* 0xffffe41004127981 */ /* 0x000ee8000c1e1900 */
[----:B------:R-:W4:Y:S04]  /*0280*/  LDG.E R20, desc[UR16][R4.64+-0x18] ;  /* 0xffffe81004147981 */ /* 0x000f28000c1e1900 */
[----:B------:R-:W5:Y:S04]  /*0290*/  LDG.E R22, desc[UR16][R2.64+-0x14] ;  /* 0xffffec1002167981 */ /* 0x000f68000c1e1900 */
        /* <DEDUP_REMOVED lines=8> */
[----:B------:R-:W5:Y:S01]  /*0320*/  LDG.E R14, desc[UR16][R4.64+-0x4] ;  /* 0xfffffc10040e7981 */ /* 0x000f62000c1e1900 */
[----:B--2---:R-:W-:-:S03]  /*0330*/  FFMA R17, R16, R17, R15 ;  /* 0x0000001110117223 */ /* 0x004fc6000000000f */
[----:B------:R-:W2:Y:S04]  /*0340*/  LDG.E R15, desc[UR16][R2.64] ;  /* 0x00000010020f7981 */ /* 0x000ea8000c1e1900 */
[----:B------:R-:W2:Y:S01]  /*0350*/  LDG.E R16, desc[UR16][R4.64] ;  /* 0x0000001004107981 */ /* 0x000ea2000c1e1900 */
[----:B---3--:R-:W-:-:S03]  /*0360*/  FFMA R25, R18, R25, R17 ;  /* 0x0000001912197223 */ /* 0x008fc60000000011 */
[----:B------:R-:W3:Y:S01]  /*0370*/  LDG.E R17, desc[UR16][R2.64+0x4] ;  /* 0x0000041002117981 */ /* 0x000ee2000c1e1900 */
[----:B----4-:R-:W-:-:S03]  /*0380*/  FFMA R26, R20, R19, R25 ;  /* 0x00000013141a7223 */ /* 0x010fc60000000019 */
[----:B------:R-:W3:Y:S04]  /*0390*/  LDG.E R18, desc[UR16][R4.64+0x4] ;  /* 0x0000041004127981 */ /* 0x000ee8000c1e1900 */
[----:B------:R-:W4:Y:S01]  /*03a0*/  LDG.E R20, desc[UR16][R2.64+0x8] ;  /* 0x0000081002147981 */ /* 0x000f22000c1e1900 */
[----:B-----5:R-:W-:-:S03]  /*03b0*/  FFMA R25, R21, R22, R26 ;  /* 0x0000001615197223 */ /* 0x020fc6000000001a */
[----:B------:R-:W4:Y:S04]  /*03c0*/  LDG.E R19, desc[UR16][R4.64+0x8] ;  /* 0x0000081004137981 */ /* 0x000f28000c1e1900 */
[----:B------:R-:W5:Y:S01]  /*03d0*/  LDG.E R22, desc[UR16][R2.64+0xc] ;  /* 0x00000c1002167981 */ /* 0x000f62000c1e1900 */
[----:B------:R-:W-:-:S03]  /*03e0*/  FFMA R25, R24, R23, R25 ;  /* 0x0000001718197223 */ /* 0x000fc60000000019 */
[----:B------:R-:W5:Y:S04]  /*03f0*/  LDG.E R21, desc[UR16][R4.64+0xc] ;  /* 0x00000c1004157981 */ /* 0x000f68000c1e1900 */
[----:B------:R-:W5:Y:S01]  /*0400*/  LDG.E R24, desc[UR16][R2.64+0x10] ;  /* 0x0000101002187981 */ /* 0x000f62000c1e1900 */
[----:B------:R-:W-:-:S03]  /*0410*/  FFMA R25, R10, R9, R25 ;  /* 0x000000090a197223 */ /* 0x000fc60000000019 */
[----:B------:R-:W5:Y:S04]  /*0420*/  LDG.E R23, desc[UR16][R4.64+0x10] ;  /* 0x0000101004177981 */ /* 0x000f68000c1e1900 */
[----:B------:R-:W5:Y:S01]  /*0430*/  LDG.E R10, desc[UR16][R2.64+0x14] ;  /* 0x00001410020a7981 */ /* 0x000f62000c1e1900 */
[----:B------:R-:W-:-:S03]  /*0440*/  FFMA R27, R12, R11, R25 ;  /* 0x0000000b0c1b7223 */ /* 0x000fc60000000019 */
[----:B------:R-:W5:Y:S04]  /*0450*/  LDG.E R9, desc[UR16][R4.64+0x14] ;  /* 0x0000141004097981 */ /* 0x000f68000c1e1900 */
[----:B------:R-:W5:Y:S04]  /*0460*/  LDG.E R11, desc[UR16][R2.64+0x18] ;  /* 0x00001810020b7981 */ /* 0x000f68000c1e1900 */
[----:B------:R-:W5:Y:S04]  /*0470*/  LDG.E R12, desc[UR16][R4.64+0x18] ;  /* 0x00001810040c7981 */ /* 0x000f68000c1e1900 */
[----:B------:R-:W5:Y:S04]  /*0480*/  LDG.E R25, desc[UR16][R4.64+0x1c] ;  /* 0x00001c1004197981 */ /* 0x000f68000c1e1900 */
[----:B------:R0:W5:Y:S01]  /*0490*/  LDG.E R26, desc[UR16][R2.64+0x1c] ;  /* 0x00001c10021a7981 */ /* 0x000162000c1e1900 */
[----:B------:R-:W-:Y:S01]  /*04a0*/  FFMA R13, R14, R13, R27 ;  /* 0x0000000d0e0d7223 */ /* 0x000fe2000000001b */
[----:B------:R-:W-:-:S04]  /*04b0*/  UIADD3 UR11, UPT, UPT, UR11, 0x10, URZ ;  /* 0x000000100b0b7890 */ /* 0x000fc8000fffe0ff */
[----:B------:R-:W-:Y:S01]  /*04c0*/  UISETP.NE.AND UP1, UPT, UR11, URZ, UPT ;  /* 0x000000ff0b00728c */ /* 0x000fe2000bf25270 */
[----:B0-----:R-:W-:Y:S02]  /*04d0*/  IADD3 R2, P0, PT, R2, 0x40, RZ ;  /* 0x0000004002027810 */ /* 0x001fe40007f1e0ff */
[----:B------:R-:W-:Y:S02]  /*04e0*/  IADD3 R6, PT, PT, R6, 0x10, RZ ;  /* 0x0000001006067810 */ /* 0x000fe40007ffe0ff */
[----:B------:R-:W-:Y:S01]  /*04f0*/  IADD3.X R3, PT, PT, RZ, R3, RZ, P0, !PT ;  /* 0x00000003ff037210 */ /* 0x000fe200007fe4ff */
[----:B--2---:R-:W-:-:S04]  /*0500*/  FFMA R13, R16, R15, R13 ;  /* 0x0000000f100d7223 */ /* 0x004fc8000000000d */
[----:B---3--:R-:W-:-:S04]  /*0510*/  FFMA R18, R18, R17, R13 ;  /* 0x0000001112127223 */ /* 0x008fc8000000000d */
[----:B----4-:R-:W-:-:S04]  /*0520*/  FFMA R18, R19, R20, R18 ;  /* 0x0000001413127223 */ /* 0x010fc80000000012 */
[----:B-----5:R-:W-:-:S04]  /*0530*/  FFMA R18, R21, R22, R18 ;  /* 0x0000001615127223 */ /* 0x020fc80000000012 */
[----:B------:R-:W-:-:S04]  /*0540*/  FFMA R18, R23, R24, R18 ;  /* 0x0000001817127223 */ /* 0x000fc80000000012 */
[----:B------:R-:W-:-:S04]  /*0550*/  FFMA R9, R9, R10, R18 ;  /* 0x0000000a09097223 */ /* 0x000fc80000000012 */
[----:B------:R-:W-:-:S04]  /*0560*/  FFMA R12, R12, R11, R9 ;  /* 0x0000000b0c0c7223 */ /* 0x000fc80000000009 */
[----:B------:R-:W-:Y:S01]  /*0570*/  FFMA R15, R25, R26, R12 ;  /* 0x0000001a190f7223 */ /* 0x000fe2000000000c */
[----:B------:R-:W-:Y:S06]  /*0580*/  BRA.U UP1, `(.L_x_2) ;  /* 0xfffffffd011c7547 */ /* 0x000fec000b83ffff */
.L_x_1:
[----:B------:R-:W-:Y:S05]  /*0590*/  BRA.U !UP0, `(.L_x_0) ;  /* 0x0000000508307547 */ /* 0x000fea000b800000 */
[----:B------:R-:W-:Y:S02]  /*05a0*/  UISETP.GE.U32.AND UP0, UPT, UR9, 0x8, UPT ;  /* 0x000000080900788c */ /* 0x000fe4000bf06070 */
[----:B------:R-:W-:-:S04]  /*05b0*/  ULOP3.LUT UR5, UR8, 0x7, URZ, 0xc0, !UPT ;  /* 0x0000000708057892 */ /* 0x000fc8000f8ec0ff */
[----:B------:R-:W-:-:S03]  /*05c0*/  UISETP.NE.AND UP1, UPT, UR5, URZ, UPT ;  /* 0x000000ff0500728c */ /* 0x000fc6000bf25270 */
[----:B------:R-:W-:Y:S08]  /*05d0*/  BRA.U !UP0, `(.L_x_3) ;  /* 0x0000000108787547 */ /* 0x000ff0000b800000 */
[----:B------:R-:W0:Y:S01]  /*05e0*/  LDC.64 R2, c[0x0][0x380] ;  /* 0x0000e000ff027b82 */ /* 0x000e220000000a00 */
[----:B------:R-:W-:-:S07]  /*05f0*/  IADD3 R9, PT, PT, R7, R8, RZ ;  /* 0x0000000807097210 */ /* 0x000fce0007ffe0ff */
[----:B------:R-:W1:Y:S01]  /*0600*/  LDC.64 R4, c[0x0][0x388] ;  /* 0x0000e200ff047b82 */ /* 0x000e620000000a00 */
[----:B0-----:R-:W-:-:S05]  /*0610*/  IMAD.WIDE R2, R9, 0x4, R2 ;  /* 0x0000000409027825 */ /* 0x001fca00078e0202 */
[----:B------:R-:W2:Y:S01]  /*0620*/  LDG.E R10, desc[UR16][R2.64] ;  /* 0x00000010020a7981 */ /* 0x000ea2000c1e1900 */
[----:B-1----:R-:W-:-:S03]  /*0630*/  IMAD.WIDE.U32 R4, R8, 0x4, R4 ;  /* 0x0000000408047825 */ /* 0x002fc600078e0004 */
[----:B------:R-:W3:Y:S04]  /*0640*/  LDG.E R13, desc[UR16][R2.64+0x4] ;  /* 0x00000410020d7981 */ /* 0x000ee8000c1e1900 */
[----:B------:R-:W2:Y:S04]  /*0650*/  LDG.E R11, desc[UR16][R4.64] ;  /* 0x00000010040b7981 */ /* 0x000ea8000c1e1900 */
[----:B------:R-:W3:Y:S04]  /*0660*/  LDG.E R12, desc[UR16][R4.64+0x4] ;  /* 0x00000410040c7981 */ /* 0x000ee8000c1e1900 */
[----:B------:R-:W4:Y:S04]  /*0670*/  LDG.E R17, desc[UR16][R2.64+0x8] ;  /* 0x0000081002117981 */ /* 0x000f28000c1e1900 */
        /* <DEDUP_REMOVED lines=11> */
[----:B------:R-:W-:Y:S01]  /*0730*/  IADD3 R8, PT, PT, R8, 0x8, RZ ;  /* 0x0000000808087810 */ /* 0x000fe20007ffe0ff */
[----:B--2---:R-:W-:-:S04]  /*0740*/  FFMA R10, R10, R11, R15 ;  /* 0x0000000b0a0a7223 */ /* 0x004fc8000000000f */
[----:B---3--:R-:W-:-:S04]  /*0750*/  FFMA R10, R13, R12, R10 ;  /* 0x0000000c0d0a7223 */ /* 0x008fc8000000000a */
[----:B----4-:R-:W-:-:S04]  /*0760*/  FFMA R10, R17, R14, R10 ;  /* 0x0000000e110a7223 */ /* 0x010fc8000000000a */
[----:B-----5:R-:W-:-:S04]  /*0770*/  FFMA R10, R19, R16, R10 ;  /* 0x00000010130a7223 */ /* 0x020fc8000000000a */
[----:B------:R-:W-:-:S04]  /*0780*/  FFMA R10, R21, R18, R10 ;  /* 0x00000012150a7223 */ /* 0x000fc8000000000a */
[----:B------:R-:W-:-:S04]  /*0790*/  FFMA R23, R23, R20, R10 ;  /* 0x0000001417177223 */ /* 0x000fc8000000000a */
[----:B------:R-:W-:-:S04]  /*07a0*/  FFMA R6, R6, R9, R23 ;  /* 0x0000000906067223 */ /* 0x000fc80000000017 */
[----:B------:R-:W-:-:S07]  /*07b0*/  FFMA R15, R25, R22, R6 ;  /* 0x00000016190f7223 */ /* 0x000fce0000000006 */
.L_x_3:
        /* <DEDUP_REMOVED lines=17> */
[----:B------:R-:W5:Y:S01]  /*08d0*/  LDG.E R14, desc[UR16][R4.64+0xc] ;  /* 0x00000c10040e7981 */ /* 0x000f62000c1e1900 */
[----:B------:R-:W-:Y:S01]  /*08e0*/  IADD3 R8, PT, PT, R8, 0x4, RZ ;  /* 0x0000000408087810 */ /* 0x000fe20007ffe0ff */
[----:B--2---:R-:W-:-:S04]  /*08f0*/  FFMA R6, R6, R9, R15 ;  /* 0x0000000906067223 */ /* 0x004fc8000000000f */
[----:B---3--:R-:W-:-:S04]  /*0900*/  FFMA R6, R11, R10, R6 ;  /* 0x0000000a0b067223 */ /* 0x008fc80000000006 */
[----:B----4-:R-:W-:-:S04]  /*0910*/  FFMA R6, R13, R12, R6 ;  /* 0x0000000c0d067223 */ /* 0x010fc80000000006 */
[----:B-----5:R-:W-:-:S07]  /*0920*/  FFMA R15, R17, R14, R6 ;  /* 0x0000000e110f7223 */ /* 0x020fce0000000006 */
.L_x_4:
[----:B------:R-:W-:Y:S05]  /*0930*/  BRA.U !UP1, `(.L_x_0) ;  /* 0x0000000109487547 */ /* 0x000fea000b800000 */
[----:B------:R-:W0:Y:S01]  /*0940*/  LDC.64 R2, c[0x0][0x388] ;  /* 0x0000e200ff027b82 */ /* 0x000e220000000a00 */
[----:B------:R-:W-:Y:S01]  /*0950*/  IADD3 R7, PT, PT, R7, R8, RZ ;  /* 0x0000000807077210 */ /* 0x000fe20007ffe0ff */
[----:B------:R-:W-:-:S06]  /*0960*/  UIADD3 UR4, UPT, UPT, -UR4, URZ, URZ ;  /* 0x000000ff04047290 */ /* 0x000fcc000fffe1ff */
[----:B------:R-:W1:Y:S01]  /*0970*/  LDC.64 R10, c[0x0][0x380] ;  /* 0x0000e000ff0a7b82 */ /* 0x000e620000000a00 */
[----:B0-----:R-:W-:-:S03]  /*0980*/  IMAD.WIDE.U32 R2, R8, 0x4, R2 ;  /* 0x0000000408027825 */ /* 0x001fc600078e0002 */
[----:B------:R-:W-:Y:S02]  /*0990*/  MOV R6, R2 ;  /* 0x0000000200067202 */ /* 0x000fe40000000f00 */
[----:B------:R-:W-:-:S07]  /*09a0*/  MOV R5, R3 ;  /* 0x0000000300057202 */ /* 0x000fce0000000f00 */
.L_x_5:
[----:B-1----:R-:W-:Y:S01]  /*09b0*/  IMAD.WIDE R2, R7, 0x4, R10 ;  /* 0x0000000407027825 */ /* 0x002fe200078e020a */
[----:B------:R-:W-:-:S05]  /*09c0*/  MOV R4, R6 ;  /* 0x0000000600047202 */ /* 0x000fca0000000f00 */
[----:B------:R-:W2:Y:S04]  /*09d0*/  LDG.E R2, desc[UR16][R2.64] ;  /* 0x0000001002027981 */ /* 0x000ea8000c1e1900 */
[----:B------:R0:W2:Y:S01]  /*09e0*/  LDG.E R4, desc[UR16][R4.64] ;  /* 0x0000001004047981 */ /* 0x0000a2000c1e1900 */
[----:B------:R-:W-:Y:S01]  /*09f0*/  UIADD3 UR4, UPT, UPT, UR4, 0x1, URZ ;  /* 0x0000000104047890 */ /* 0x000fe2000fffe0ff */
[----:B------:R-:W-:Y:S02]  /*0a00*/  IADD3 R6, P0, PT, R6, 0x4, RZ ;  /* 0x0000000406067810 */ /* 0x000fe40007f1e0ff */
[----:B------:R-:W-:Y:S01]  /*0a10*/  IADD3 R7, PT, PT, R7, 0x1, RZ ;  /* 0x0000000107077810 */ /* 0x000fe20007ffe0ff */
[----:B------:R-:W-:Y:S01]  /*0a20*/  UISETP.NE.AND UP0, UPT, UR4, URZ, UPT ;  /* 0x000000ff0400728c */ /* 0x000fe2000bf05270 */
[----:B0-----:R-:W-:Y:S01]  /*0a30*/  IADD3.X R5, PT, PT, RZ, R5, RZ, P0, !PT ;  /* 0x00000005ff057210 */ /* 0x001fe200007fe4ff */
[----:B--2---:R-:W-:-:S07]  /*0a40*/  FFMA R15, R2, R4, R15 ;  /* 0x00000004020f7223 */ /* 0x004fce000000000f */
[----:B------:R-:W-:Y:S05]  /*0a50*/  BRA.U UP0, `(.L_x_5) ;  /* 0xfffffffd00d47547 */ /* 0x000fea000b83ffff */
.L_x_0:
[----:B------:R-:W0:Y:S08]  /*0a60*/  LDC.64 R2, c[0x0][0x390] ;  /* 0x0000e400ff027b82 */ /* 0x000e300000000a00 */
[----:B------:R-:W1:Y:S01]  /*0a70*/  LDC.64 R4, c[0x0][0x398] ;  /* 0x0000e600ff047b82 */ /* 0x000e620000000a00 */
[----:B0-----:R-:W-:-:S06]  /*0a80*/  IMAD.WIDE R2, R0, 0x4, R2 ;  /* 0x0000000400027825 */ /* 0x001fcc00078e0202 */
[----:B------:R-:W2:Y:S01]  /*0a90*/  LDG.E R2, desc[UR16][R2.64] ;  /* 0x0000001002027981 */ /* 0x000ea2000c1e1900 */
[----:B-1----:R-:W-:-:S04]  /*0aa0*/  IMAD.WIDE R4, R0, 0x4, R4 ;  /* 0x0000000400047825 */ /* 0x002fc800078e0204 */
[----:B--2---:R-:W-:-:S05]  /*0ab0*/  FADD R15, R2, R15 ;  /* 0x0000000f020f7221 */ /* 0x004fca0000000000 */
[----:B------:R-:W-:Y:S01]  /*0ac0*/  STG.E desc[UR16][R4.64], R15 ;  /* 0x0000000f04007986 */ /* 0x000fe2000c101910 */
[----:B------:R-:W-:Y:S05]  /*0ad0*/  EXIT ;  /* 0x000000000000794d */ /* 0x000fea0003800000 */
.L_x_6:
[----:B------:R-:W-:-:S00]  /*0ae0*/  BRA `(.L_x_6) ;  /* 0xfffffffc00fc7947 */ /* 0x000fc0000383ffff */
[----:B------:R-:W-:-:S00]  /*0af0*/  NOP ;  /* 0x0000000000007918 */ /* 0x000fc00000000000 */
        /* <DEDUP_REMOVED lines=8> */
.L_x_7:


//--------------------- .nv.shared.reserved.0     --------------------------
	.section	.nv.shared.reserved.0,"aw",@nobits
	.weak		__nv_reservedSMEM_offset_0_alias
	.size		__nv_reservedSMEM_offset_0_alias, 0, 64
	.other		__nv_reservedSMEM_offset_0_alias,@"STO_CUDA_RESERVED_SHARED STV_DEFAULT"
__nv_reservedSMEM_offset_0_alias:
	.zero		0
	.zero		64


//--------------------- .nv.constant0._Z11matvec_biasPKfS0_S0_Pfii --------------------------
	.section	.nv.constant0._Z11matvec_biasPKfS0_S0_Pfii,"a",@progbits
	.sectionflags	@""
	.align	4
.nv.constant0._Z11matvec_biasPKfS0_S0_Pfii:
	.zero		936


//--------------------- SYMBOLS --------------------------

	.type		.nv.reservedSmem.offset0,@object
	.size		.nv.reservedSmem.offset0,0x4
